//
// Generated by NVIDIA NVVM Compiler
//
// Compiler Build ID: CL-36424714
// Cuda compilation tools, release 13.0, V13.0.88
// Based on NVVM 20.0.0
//

.version 9.0
.target sm_100
.address_size 64

	// .globl	_Z34prefetch_kernel_load_64_prefetch_0PK6__halfPS_

.visible .entry _Z34prefetch_kernel_load_64_prefetch_0PK6__halfPS_(
	.param .u64 .ptr .align 1 _Z34prefetch_kernel_load_64_prefetch_0PK6__halfPS__param_0,
	.param .u64 .ptr .align 1 _Z34prefetch_kernel_load_64_prefetch_0PK6__halfPS__param_1
)
{
	.reg .b16 	%rs<16>;
	.reg .b32 	%r<3>;
	.reg .b64 	%rd<8>;

	ld.param.u64 	%rd1, [_Z34prefetch_kernel_load_64_prefetch_0PK6__halfPS__param_0];
	ld.param.u64 	%rd2, [_Z34prefetch_kernel_load_64_prefetch_0PK6__halfPS__param_1];
	cvta.to.global.u64 	%rd3, %rd2;
	cvta.to.global.u64 	%rd4, %rd1;
	mov.u32 	%r2, %tid.x;
	mul.wide.u32 	%rd5, %r2, 2;
	add.s64 	%rd6, %rd4, %rd5;
	ld.global.u16 	%rs2, [%rd6];
	mov.b32 	%r1, 1000000;
	// begin inline asm
	nanosleep.u32 %r1;
	// end inline asm
	ld.global.u16 	%rs3, [%rd6+64];
	ld.global.u16 	%rs6, [%rd6+128];
	ld.global.u16 	%rs9, [%rd6+192];
	ld.global.u16 	%rs12, [%rd6+256];
	ld.global.u16 	%rs15, [%rd6+320];
	// begin inline asm
	{add.f16 %rs1,%rs2,%rs3;
}
	// end inline asm
	// begin inline asm
	{add.f16 %rs4,%rs1,%rs6;
}
	// end inline asm
	// begin inline asm
	{add.f16 %rs7,%rs4,%rs9;
}
	// end inline asm
	// begin inline asm
	{add.f16 %rs10,%rs7,%rs12;
}
	// end inline asm
	// begin inline asm
	{add.f16 %rs13,%rs10,%rs15;
}
	// end inline asm
	add.s64 	%rd7, %rd3, %rd5;
	st.global.u16 	[%rd7], %rs13;
	ret;

}
	// .globl	_Z35prefetch_kernel_load_64_prefetch_64PK6__halfPS_
.visible .entry _Z35prefetch_kernel_load_64_prefetch_64PK6__halfPS_(
	.param .u64 .ptr .align 1 _Z35prefetch_kernel_load_64_prefetch_64PK6__halfPS__param_0,
	.param .u64 .ptr .align 1 _Z35prefetch_kernel_load_64_prefetch_64PK6__halfPS__param_1
)
{
	.reg .b16 	%rs<17>;
	.reg .b32 	%r<3>;
	.reg .b64 	%rd<9>;

	ld.param.u64 	%rd2, [_Z35prefetch_kernel_load_64_prefetch_64PK6__halfPS__param_0];
	ld.param.u64 	%rd3, [_Z35prefetch_kernel_load_64_prefetch_64PK6__halfPS__param_1];
	cvta.to.global.u64 	%rd4, %rd3;
	cvta.to.global.u64 	%rd5, %rd2;
	mov.u32 	%r2, %tid.x;
	mul.wide.u32 	%rd6, %r2, 2;
	add.s64 	%rd1, %rd2, %rd6;
	// begin inline asm
	ld.global.L2::64B.b16 %rs1, [%rd1];
	// end inline asm
	mov.b32 	%r1, 1000000;
	// begin inline asm
	nanosleep.u32 %r1;
	// end inline asm
	add.s64 	%rd7, %rd5, %rd6;
	ld.global.u16 	%rs4, [%rd7+64];
	ld.global.u16 	%rs7, [%rd7+128];
	ld.global.u16 	%rs10, [%rd7+192];
	ld.global.u16 	%rs13, [%rd7+256];
	ld.global.u16 	%rs16, [%rd7+320];
	// begin inline asm
	{add.f16 %rs2,%rs1,%rs4;
}
	// end inline asm
	// begin inline asm
	{add.f16 %rs5,%rs2,%rs7;
}
	// end inline asm
	// begin inline asm
	{add.f16 %rs8,%rs5,%rs10;
}
	// end inline asm
	// begin inline asm
	{add.f16 %rs11,%rs8,%rs13;
}
	// end inline asm
	// begin inline asm
	{add.f16 %rs14,%rs11,%rs16;
}
	// end inline asm
	add.s64 	%rd8, %rd4, %rd6;
	st.global.u16 	[%rd8], %rs14;
	ret;

}
	// .globl	_Z36prefetch_kernel_load_64_prefetch_128PK6__halfPS_
.visible .entry _Z36prefetch_kernel_load_64_prefetch_128PK6__halfPS_(
	.param .u64 .ptr .align 1 _Z36prefetch_kernel_load_64_prefetch_128PK6__halfPS__param_0,
	.param .u64 .ptr .align 1 _Z36prefetch_kernel_load_64_prefetch_128PK6__halfPS__param_1
)
{
	.reg .b16 	%rs<17>;
	.reg .b32 	%r<3>;
	.reg .b64 	%rd<9>;

	ld.param.u64 	%rd2, [_Z36prefetch_kernel_load_64_prefetch_128PK6__halfPS__param_0];
	ld.param.u64 	%rd3, [_Z36prefetch_kernel_load_64_prefetch_128PK6__halfPS__param_1];
	cvta.to.global.u64 	%rd4, %rd3;
	cvta.to.global.u64 	%rd5, %rd2;
	mov.u32 	%r2, %tid.x;
	mul.wide.u32 	%rd6, %r2, 2;
	add.s64 	%rd1, %rd2, %rd6;
	// begin inline asm
	ld.global.L2::128B.b16 %rs1, [%rd1];
	// end inline asm
	mov.b32 	%r1, 1000000;
	// begin inline asm
	nanosleep.u32 %r1;
	// end inline asm
	add.s64 	%rd7, %rd5, %rd6;
	ld.global.u16 	%rs4, [%rd7+64];
	ld.global.u16 	%rs7, [%rd7+128];
	ld.global.u16 	%rs10, [%rd7+192];
	ld.global.u16 	%rs13, [%rd7+256];
	ld.global.u16 	%rs16, [%rd7+320];
	// begin inline asm
	{add.f16 %rs2,%rs1,%rs4;
}
	// end inline asm
	// begin inline asm
	{add.f16 %rs5,%rs2,%rs7;
}
	// end inline asm
	// begin inline asm
	{add.f16 %rs8,%rs5,%rs10;
}
	// end inline asm
	// begin inline asm
	{add.f16 %rs11,%rs8,%rs13;
}
	// end inline asm
	// begin inline asm
	{add.f16 %rs14,%rs11,%rs16;
}
	// end inline asm
	add.s64 	%rd8, %rd4, %rd6;
	st.global.u16 	[%rd8], %rs14;
	ret;

}
	// .globl	_Z36prefetch_kernel_load_64_prefetch_256PK6__halfPS_
.visible .entry _Z36prefetch_kernel_load_64_prefetch_256PK6__halfPS_(
	.param .u64 .ptr .align 1 _Z36prefetch_kernel_load_64_prefetch_256PK6__halfPS__param_0,
	.param .u64 .ptr .align 1 _Z36prefetch_kernel_load_64_prefetch_256PK6__halfPS__param_1
)
{
	.reg .b16 	%rs<17>;
	.reg .b32 	%r<3>;
	.reg .b64 	%rd<9>;

	ld.param.u64 	%rd2, [_Z36prefetch_kernel_load_64_prefetch_256PK6__halfPS__param_0];
	ld.param.u64 	%rd3, [_Z36prefetch_kernel_load_64_prefetch_256PK6__halfPS__param_1];
	cvta.to.global.u64 	%rd4, %rd3;
	cvta.to.global.u64 	%rd5, %rd2;
	mov.u32 	%r2, %tid.x;
	mul.wide.u32 	%rd6, %r2, 2;
	add.s64 	%rd1, %rd2, %rd6;
	// begin inline asm
	ld.global.L2::256B.b16 %rs1, [%rd1];
	// end inline asm
	mov.b32 	%r1, 1000000;
	// begin inline asm
	nanosleep.u32 %r1;
	// end inline asm
	add.s64 	%rd7, %rd5, %rd6;
	ld.global.u16 	%rs4, [%rd7+64];
	ld.global.u16 	%rs7, [%rd7+128];
	ld.global.u16 	%rs10, [%rd7+192];
	ld.global.u16 	%rs13, [%rd7+256];
	ld.global.u16 	%rs16, [%rd7+320];
	// begin inline asm
	{add.f16 %rs2,%rs1,%rs4;
}
	// end inline asm
	// begin inline asm
	{add.f16 %rs5,%rs2,%rs7;
}
	// end inline asm
	// begin inline asm
	{add.f16 %rs8,%rs5,%rs10;
}
	// end inline asm
	// begin inline asm
	{add.f16 %rs11,%rs8,%rs13;
}
	// end inline asm
	// begin inline asm
	{add.f16 %rs14,%rs11,%rs16;
}
	// end inline asm
	add.s64 	%rd8, %rd4, %rd6;
	st.global.u16 	[%rd8], %rs14;
	ret;

}
	// .globl	_Z35prefetch_kernel_load_128_prefetch_0PKfPf
.visible .entry _Z35prefetch_kernel_load_128_prefetch_0PKfPf(
	.param .u64 .ptr .align 1 _Z35prefetch_kernel_load_128_prefetch_0PKfPf_param_0,
	.param .u64 .ptr .align 1 _Z35prefetch_kernel_load_128_prefetch_0PKfPf_param_1
)
{
	.reg .b32 	%r<3>;
	.reg .b32 	%f<6>;
	.reg .b64 	%rd<8>;

	ld.param.u64 	%rd1, [_Z35prefetch_kernel_load_128_prefetch_0PKfPf_param_0];
	ld.param.u64 	%rd2, [_Z35prefetch_kernel_load_128_prefetch_0PKfPf_param_1];
	cvta.to.global.u64 	%rd3, %rd2;
	cvta.to.global.u64 	%rd4, %rd1;
	mov.u32 	%r2, %tid.x;
	mul.wide.u32 	%rd5, %r2, 4;
	add.s64 	%rd6, %rd4, %rd5;
	ld.global.f32 	%f1, [%rd6];
	mov.b32 	%r1, 1000000;
	// begin inline asm
	nanosleep.u32 %r1;
	// end inline asm
	ld.global.f32 	%f2, [%rd6+128];
	ld.global.f32 	%f3, [%rd6+256];
	add.f32 	%f4, %f1, %f2;
	add.f32 	%f5, %f4, %f3;
	add.s64 	%rd7, %rd3, %rd5;
	st.global.f32 	[%rd7], %f5;
	ret;

}
	// .globl	_Z36prefetch_kernel_load_128_prefetch_64PKfPf
.visible .entry _Z36prefetch_kernel_load_128_prefetch_64PKfPf(
	.param .u64 .ptr .align 1 _Z36prefetch_kernel_load_128_prefetch_64PKfPf_param_0,
	.param .u64 .ptr .align 1 _Z36prefetch_kernel_load_128_prefetch_64PKfPf_param_1
)
{
	.reg .b32 	%r<3>;
	.reg .b32 	%f<6>;
	.reg .b64 	%rd<9>;

	ld.param.u64 	%rd2, [_Z36prefetch_kernel_load_128_prefetch_64PKfPf_param_0];
	ld.param.u64 	%rd3, [_Z36prefetch_kernel_load_128_prefetch_64PKfPf_param_1];
	cvta.to.global.u64 	%rd4, %rd3;
	cvta.to.global.u64 	%rd5, %rd2;
	mov.u32 	%r2, %tid.x;
	mul.wide.u32 	%rd6, %r2, 4;
	add.s64 	%rd1, %rd2, %rd6;
	// begin inline asm
	ld.global.L2::64B.f32 %f1, [%rd1];
	// end inline asm
	mov.b32 	%r1, 1000000;
	// begin inline asm
	nanosleep.u32 %r1;
	// end inline asm
	add.s64 	%rd7, %rd5, %rd6;
	ld.global.f32 	%f2, [%rd7+128];
	ld.global.f32 	%f3, [%rd7+256];
	add.f32 	%f4, %f1, %f2;
	add.f32 	%f5, %f4, %f3;
	add.s64 	%rd8, %rd4, %rd6;
	st.global.f32 	[%rd8], %f5;
	ret;

}
	// .globl	_Z37prefetch_kernel_load_128_prefetch_128PKfPf
.visible .entry _Z37prefetch_kernel_load_128_prefetch_128PKfPf(
	.param .u64 .ptr .align 1 _Z37prefetch_kernel_load_128_prefetch_128PKfPf_param_0,
	.param .u64 .ptr .align 1 _Z37prefetch_kernel_load_128_prefetch_128PKfPf_param_1
)
{
	.reg .b32 	%r<3>;
	.reg .b32 	%f<6>;
	.reg .b64 	%rd<9>;

	ld.param.u64 	%rd2, [_Z37prefetch_kernel_load_128_prefetch_128PKfPf_param_0];
	ld.param.u64 	%rd3, [_Z37prefetch_kernel_load_128_prefetch_128PKfPf_param_1];
	cvta.to.global.u64 	%rd4, %rd3;
	cvta.to.global.u64 	%rd5, %rd2;
	mov.u32 	%r2, %tid.x;
	mul.wide.u32 	%rd6, %r2, 4;
	add.s64 	%rd1, %rd2, %rd6;
	// begin inline asm
	ld.global.L2::128B.f32 %f1, [%rd1];
	// end inline asm
	mov.b32 	%r1, 1000000;
	// begin inline asm
	nanosleep.u32 %r1;
	// end inline asm
	add.s64 	%rd7, %rd5, %rd6;
	ld.global.f32 	%f2, [%rd7+128];
	ld.global.f32 	%f3, [%rd7+256];
	add.f32 	%f4, %f1, %f2;
	add.f32 	%f5, %f4, %f3;
	add.s64 	%rd8, %rd4, %rd6;
	st.global.f32 	[%rd8], %f5;
	ret;

}
	// .globl	_Z37prefetch_kernel_load_128_prefetch_256PKfPf
.visible .entry _Z37prefetch_kernel_load_128_prefetch_256PKfPf(
	.param .u64 .ptr .align 1 _Z37prefetch_kernel_load_128_prefetch_256PKfPf_param_0,
	.param .u64 .ptr .align 1 _Z37prefetch_kernel_load_128_prefetch_256PKfPf_param_1
)
{
	.reg .b32 	%r<3>;
	.reg .b32 	%f<6>;
	.reg .b64 	%rd<9>;

	ld.param.u64 	%rd2, [_Z37prefetch_kernel_load_128_prefetch_256PKfPf_param_0];
	ld.param.u64 	%rd3, [_Z37prefetch_kernel_load_128_prefetch_256PKfPf_param_1];
	cvta.to.global.u64 	%rd4, %rd3;
	cvta.to.global.u64 	%rd5, %rd2;
	mov.u32 	%r2, %tid.x;
	mul.wide.u32 	%rd6, %r2, 4;
	add.s64 	%rd1, %rd2, %rd6;
	// begin inline asm
	ld.global.L2::256B.f32 %f1, [%rd1];
	// end inline asm
	mov.b32 	%r1, 1000000;
	// begin inline asm
	nanosleep.u32 %r1;
	// end inline asm
	add.s64 	%rd7, %rd5, %rd6;
	ld.global.f32 	%f2, [%rd7+128];
	ld.global.f32 	%f3, [%rd7+256];
	add.f32 	%f4, %f1, %f2;
	add.f32 	%f5, %f4, %f3;
	add.s64 	%rd8, %rd4, %rd6;
	st.global.f32 	[%rd8], %f5;
	ret;

}


// ===== COMPILED SASS (sm_100) =====

	.target	sm_100

	.elftype	@"ET_EXEC"


//--------------------- .note.nv.tkinfo           --------------------------
	.section	.note.nv.tkinfo,"",@"SHT_NOTE"
	.sectionflags	@"SHF_NOTE_NV_TKINFO"
	.tkinfo
        /*0018*/ 	.word	0x00000002
        /*0030*/ 	.string	""
        /*0030*/ 	.string	"ptxas"
        /*0030*/ 	.string	"Cuda compilation tools, release 13.0, V13.0.88"
        /*0030*/ 	.string	"Build cuda_13.0.r13.0/compiler.36424714_0"
        /*0030*/ 	.string	"-arch sm_100 -m 64 "



//--------------------- .note.nv.cuinfo           --------------------------
	.section	.note.nv.cuinfo,"",@"SHT_NOTE"
	.sectionflags	@"SHF_NOTE_NV_CUINFO"
        /*0018*/ 	.short	0x0002
        /*001a*/ 	.short	0x0064
        /*001c*/ 	.short	0x0082
	.zero		2


//--------------------- .nv.info                  --------------------------
	.section	.nv.info,"",@"SHT_CUDA_INFO"
	.align	4


	//----- nvinfo : EIATTR_REGCOUNT
	.align		4
        /*0000*/ 	.byte	0x04, 0x2f
        /*0002*/ 	.short	(.L_1 - .L_0)
	.align		4
.L_0:
        /*0004*/ 	.word	index@(_Z34prefetch_kernel_load_64_prefetch_0PK6__halfPS_)
        /*0008*/ 	.word	0x00000014


	//----- nvinfo : EIATTR_FRAME_SIZE
	.align		4
.L_1:
        /*000c*/ 	.byte	0x04, 0x11
        /*000e*/ 	.short	(.L_3 - .L_2)
	.align		4
.L_2:
        /*0010*/ 	.word	index@(_Z34prefetch_kernel_load_64_prefetch_0PK6__halfPS_)
        /*0014*/ 	.word	0x00000000


	//----- nvinfo : EIATTR_REGCOUNT
	.align		4
.L_3:
        /*0018*/ 	.byte	0x04, 0x2f
        /*001a*/ 	.short	(.L_5 - .L_4)
	.align		4
.L_4:
        /*001c*/ 	.word	index@(_Z35prefetch_kernel_load_64_prefetch_64PK6__halfPS_)
        /*0020*/ 	.word	0x00000014


	//----- nvinfo : EIATTR_FRAME_SIZE
	.align		4
.L_5:
        /*0024*/ 	.byte	0x04, 0x11
        /*0026*/ 	.short	(.L_7 - .L_6)
	.align		4
.L_6:
        /*0028*/ 	.word	index@(_Z35prefetch_kernel_load_64_prefetch_64PK6__halfPS_)
        /*002c*/ 	.word	0x00000000


	//----- nvinfo : EIATTR_REGCOUNT
	.align		4
.L_7:
        /*0030*/ 	.byte	0x04, 0x2f
        /*0032*/ 	.short	(.L_9 - .L_8)
	.align		4
.L_8:
        /*0034*/ 	.word	index@(_Z36prefetch_kernel_load_64_prefetch_128PK6__halfPS_)
        /*0038*/ 	.word	0x00000014


	//----- nvinfo : EIATTR_FRAME_SIZE
	.align		4
.L_9:
        /*003c*/ 	.byte	0x04, 0x11
        /*003e*/ 	.short	(.L_11 - .L_10)
	.align		4
.L_10:
        /*0040*/ 	.word	index@(_Z36prefetch_kernel_load_64_prefetch_128PK6__halfPS_)
        /*0044*/ 	.word	0x00000000


	//----- nvinfo : EIATTR_REGCOUNT
	.align		4
.L_11:
        /*0048*/ 	.byte	0x04, 0x2f
        /*004a*/ 	.short	(.L_13 - .L_12)
	.align		4
.L_12:
        /*004c*/ 	.word	index@(_Z36prefetch_kernel_load_64_prefetch_256PK6__halfPS_)
        /*0050*/ 	.word	0x00000014


	//----- nvinfo : EIATTR_FRAME_SIZE
	.align		4
.L_13:
        /*0054*/ 	.byte	0x04, 0x11
        /*0056*/ 	.short	(.L_15 - .L_14)
	.align		4
.L_14:
        /*0058*/ 	.word	index@(_Z36prefetch_kernel_load_64_prefetch_256PK6__halfPS_)
        /*005c*/ 	.word	0x00000000


	//----- nvinfo : EIATTR_REGCOUNT
	.align		4
.L_15:
        /*0060*/ 	.byte	0x04, 0x2f
        /*0062*/ 	.short	(.L_17 - .L_16)
	.align		4
.L_16:
        /*0064*/ 	.word	index@(_Z35prefetch_kernel_load_128_prefetch_0PKfPf)
        /*0068*/ 	.word	0x0000000c


	//----- nvinfo : EIATTR_FRAME_SIZE
	.align		4
.L_17:
        /*006c*/ 	.byte	0x04, 0x11
        /*006e*/ 	.short	(.L_19 - .L_18)
	.align		4
.L_18:
        /*0070*/ 	.word	index@(_Z35prefetch_kernel_load_128_prefetch_0PKfPf)
        /*0074*/ 	.word	0x00000000


	//----- nvinfo : EIATTR_REGCOUNT
	.align		4
.L_19:
        /*0078*/ 	.byte	0x04, 0x2f
        /*007a*/ 	.short	(.L_21 - .L_20)
	.align		4
.L_20:
        /*007c*/ 	.word	index@(_Z36prefetch_kernel_load_128_prefetch_64PKfPf)
        /*0080*/ 	.word	0x0000000c


	//----- nvinfo : EIATTR_FRAME_SIZE
	.align		4
.L_21:
        /*0084*/ 	.byte	0x04, 0x11
        /*0086*/ 	.short	(.L_23 - .L_22)
	.align		4
.L_22:
        /*0088*/ 	.word	index@(_Z36prefetch_kernel_load_128_prefetch_64PKfPf)
        /*008c*/ 	.word	0x00000000


	//----- nvinfo : EIATTR_REGCOUNT
	.align		4
.L_23:
        /*0090*/ 	.byte	0x04, 0x2f
        /*0092*/ 	.short	(.L_25 - .L_24)
	.align		4
.L_24:
        /*0094*/ 	.word	index@(_Z37prefetch_kernel_load_128_prefetch_128PKfPf)
        /*0098*/ 	.word	0x0000000c


	//----- nvinfo : EIATTR_FRAME_SIZE
	.align		4
.L_25:
        /*009c*/ 	.byte	0x04, 0x11
        /*009e*/ 	.short	(.L_27 - .L_26)
	.align		4
.L_26:
        /*00a0*/ 	.word	index@(_Z37prefetch_kernel_load_128_prefetch_128PKfPf)
        /*00a4*/ 	.word	0x00000000


	//----- nvinfo : EIATTR_REGCOUNT
	.align		4
.L_27:
        /*00a8*/ 	.byte	0x04, 0x2f
        /*00aa*/ 	.short	(.L_29 - .L_28)
	.align		4
.L_28:
        /*00ac*/ 	.word	index@(_Z37prefetch_kernel_load_128_prefetch_256PKfPf)
        /*00b0*/ 	.word	0x0000000c


	//----- nvinfo : EIATTR_FRAME_SIZE
	.align		4
.L_29:
        /*00b4*/ 	.byte	0x04, 0x11
        /*00b6*/ 	.short	(.L_31 - .L_30)
	.align		4
.L_30:
        /*00b8*/ 	.word	index@(_Z37prefetch_kernel_load_128_prefetch_256PKfPf)
        /*00bc*/ 	.word	0x00000000


	//----- nvinfo : EIATTR_MIN_STACK_SIZE
	.align		4
.L_31:
        /*00c0*/ 	.byte	0x04, 0x12
        /*00c2*/ 	.short	(.L_33 - .L_32)
	.align		4
.L_32:
        /*00c4*/ 	.word	index@(_Z37prefetch_kernel_load_128_prefetch_256PKfPf)
        /*00c8*/ 	.word	0x00000000


	//----- nvinfo : EIATTR_MIN_STACK_SIZE
	.align		4
.L_33:
        /*00cc*/ 	.byte	0x04, 0x12
        /*00ce*/ 	.short	(.L_35 - .L_34)
	.align		4
.L_34:
        /*00d0*/ 	.word	index@(_Z37prefetch_kernel_load_128_prefetch_128PKfPf)
        /*00d4*/ 	.word	0x00000000


	//----- nvinfo : EIATTR_MIN_STACK_SIZE
	.align		4
.L_35:
        /*00d8*/ 	.byte	0x04, 0x12
        /*00da*/ 	.short	(.L_37 - .L_36)
	.align		4
.L_36:
        /*00dc*/ 	.word	index@(_Z36prefetch_kernel_load_128_prefetch_64PKfPf)
        /*00e0*/ 	.word	0x00000000


	//----- nvinfo : EIATTR_MIN_STACK_SIZE
	.align		4
.L_37:
        /*00e4*/ 	.byte	0x04, 0x12
        /*00e6*/ 	.short	(.L_39 - .L_38)
	.align		4
.L_38:
        /*00e8*/ 	.word	index@(_Z35prefetch_kernel_load_128_prefetch_0PKfPf)
        /*00ec*/ 	.word	0x00000000


	//----- nvinfo : EIATTR_MIN_STACK_SIZE
	.align		4
.L_39:
        /*00f0*/ 	.byte	0x04, 0x12
        /*00f2*/ 	.short	(.L_41 - .L_40)
	.align		4
.L_40:
        /*00f4*/ 	.word	index@(_Z36prefetch_kernel_load_64_prefetch_256PK6__halfPS_)
        /*00f8*/ 	.word	0x00000000


	//----- nvinfo : EIATTR_MIN_STACK_SIZE
	.align		4
.L_41:
        /*00fc*/ 	.byte	0x04, 0x12
        /*00fe*/ 	.short	(.L_43 - .L_42)
	.align		4
.L_42:
        /*0100*/ 	.word	index@(_Z36prefetch_kernel_load_64_prefetch_128PK6__halfPS_)
        /*0104*/ 	.word	0x00000000


	//----- nvinfo : EIATTR_MIN_STACK_SIZE
	.align		4
.L_43:
        /*0108*/ 	.byte	0x04, 0x12
        /*010a*/ 	.short	(.L_45 - .L_44)
	.align		4
.L_44:
        /*010c*/ 	.word	index@(_Z35prefetch_kernel_load_64_prefetch_64PK6__halfPS_)
        /*0110*/ 	.word	0x00000000


	//----- nvinfo : EIATTR_MIN_STACK_SIZE
	.align		4
.L_45:
        /*0114*/ 	.byte	0x04, 0x12
        /*0116*/ 	.short	(.L_47 - .L_46)
	.align		4
.L_46:
        /*0118*/ 	.word	index@(_Z34prefetch_kernel_load_64_prefetch_0PK6__halfPS_)
        /*011c*/ 	.word	0x00000000
.L_47:


//--------------------- .nv.compat                --------------------------
	.section	.nv.compat,"",@"SHT_CUDA_COMPAT_INFO"
	.align	4
        /*0000*/ 	.byte	0x02, 0x09, 0x00, 0x00, 0x02, 0x02, 0x01, 0x00, 0x02, 0x05, 0x05, 0x00, 0x03, 0x07, 0x01, 0x01
        /*0010*/ 	.byte	0x02, 0x03, 0x00, 0x00, 0x02, 0x06, 0x01, 0x00, 0x04, 0x0b, 0x08, 0x00, 0x09, 0x00, 0x00, 0x00
        /*0020*/ 	.byte	0x00, 0x00, 0x00, 0x00


//--------------------- .nv.info._Z37prefetch_kernel_load_128_prefetch_256PKfPf --------------------------
	.section	.nv.info._Z37prefetch_kernel_load_128_prefetch_256PKfPf,"",@"SHT_CUDA_INFO"
	.sectionflags	@""
	.align	4


	//----- nvinfo : EIATTR_CUDA_API_VERSION
	.align		4
        /*0000*/ 	.byte	0x04, 0x37
        /*0002*/ 	.short	(.L_49 - .L_48)
.L_48:
        /*0004*/ 	.word	0x00000082


	//----- nvinfo : EIATTR_KPARAM_INFO
	.align		4
.L_49:
        /*0008*/ 	.byte	0x04, 0x17
        /*000a*/ 	.short	(.L_51 - .L_50)
.L_50:
        /*000c*/ 	.word	0x00000000
        /*0010*/ 	.short	0x0001
        /*0012*/ 	.short	0x0008
        /*0014*/ 	.byte	0x00, 0xf5, 0x21, 0x00


	//----- nvinfo : EIATTR_KPARAM_INFO
	.align		4
.L_51:
        /*0018*/ 	.byte	0x04, 0x17
        /*001a*/ 	.short	(.L_53 - .L_52)
.L_52:
        /*001c*/ 	.word	0x00000000
        /*0020*/ 	.short	0x0000
        /*0022*/ 	.short	0x0000
        /*0024*/ 	.byte	0x00, 0xf5, 0x21, 0x00


	//----- nvinfo : EIATTR_SPARSE_MMA_MASK
	.align		4
.L_53:
        /*0028*/ 	.byte	0x03, 0x50
        /*002a*/ 	.short	0x0000


	//----- nvinfo : EIATTR_MAXREG_COUNT
	.align		4
        /*002c*/ 	.byte	0x03, 0x1b
        /*002e*/ 	.short	0x00ff


	//----- nvinfo : EIATTR_MERCURY_ISA_VERSION
	.align		4
        /*0030*/ 	.byte	0x03, 0x5f
        /*0032*/ 	.short	0x0101


	//----- nvinfo : EIATTR_VRC_CTA_INIT_COUNT
	.align		4
        /*0034*/ 	.byte	0x02, 0x4a
	.zero		1
	.zero		1


	//----- nvinfo : EIATTR_EXIT_INSTR_OFFSETS
	.align		4
        /*0038*/ 	.byte	0x04, 0x1c
        /*003a*/ 	.short	(.L_55 - .L_54)


	//   ....[0]....
.L_54:
        /*003c*/ 	.word	0x000000e0


	//----- nvinfo : EIATTR_CBANK_PARAM_SIZE
	.align		4
.L_55:
        /*0040*/ 	.byte	0x03, 0x19
        /*0042*/ 	.short	0x0010


	//----- nvinfo : EIATTR_PARAM_CBANK
	.align		4
        /*0044*/ 	.byte	0x04, 0x0a
        /*0046*/ 	.short	(.L_57 - .L_56)
	.align		4
.L_56:
        /*0048*/ 	.word	index@(.nv.constant0._Z37prefetch_kernel_load_128_prefetch_256PKfPf)
        /*004c*/ 	.short	0x0380
        /*004e*/ 	.short	0x0010


	//----- nvinfo : EIATTR_SW_WAR
	.align		4
.L_57:
        /*0050*/ 	.byte	0x04, 0x36
        /*0052*/ 	.short	(.L_59 - .L_58)
.L_58:
        /*0054*/ 	.word	0x00000008
.L_59:


//--------------------- .nv.info._Z37prefetch_kernel_load_128_prefetch_128PKfPf --------------------------
	.section	.nv.info._Z37prefetch_kernel_load_128_prefetch_128PKfPf,"",@"SHT_CUDA_INFO"
	.sectionflags	@""
	.align	4


	//----- nvinfo : EIATTR_CUDA_API_VERSION
	.align		4
        /*0000*/ 	.byte	0x04, 0x37
        /*0002*/ 	.short	(.L_61 - .L_60)
.L_60:
        /*0004*/ 	.word	0x00000082


	//----- nvinfo : EIATTR_KPARAM_INFO
	.align		4
.L_61:
        /*0008*/ 	.byte	0x04, 0x17
        /*000a*/ 	.short	(.L_63 - .L_62)
.L_62:
        /*000c*/ 	.word	0x00000000
        /*0010*/ 	.short	0x0001
        /*0012*/ 	.short	0x0008
        /*0014*/ 	.byte	0x00, 0xf5, 0x21, 0x00


	//----- nvinfo : EIATTR_KPARAM_INFO
	.align		4
.L_63:
        /*0018*/ 	.byte	0x04, 0x17
        /*001a*/ 	.short	(.L_65 - .L_64)
.L_64:
        /*001c*/ 	.word	0x00000000
        /*0020*/ 	.short	0x0000
        /*0022*/ 	.short	0x0000
        /*0024*/ 	.byte	0x00, 0xf5, 0x21, 0x00


	//----- nvinfo : EIATTR_SPARSE_MMA_MASK
	.align		4
.L_65:
        /*0028*/ 	.byte	0x03, 0x50
        /*002a*/ 	.short	0x0000


	//----- nvinfo : EIATTR_MAXREG_COUNT
	.align		4
        /*002c*/ 	.byte	0x03, 0x1b
        /*002e*/ 	.short	0x00ff


	//----- nvinfo : EIATTR_MERCURY_ISA_VERSION
	.align		4
        /*0030*/ 	.byte	0x03, 0x5f
        /*0032*/ 	.short	0x0101


	//----- nvinfo : EIATTR_VRC_CTA_INIT_COUNT
	.align		4
        /*0034*/ 	.byte	0x02, 0x4a
	.zero		1
	.zero		1


	//----- nvinfo : EIATTR_EXIT_INSTR_OFFSETS
	.align		4
        /*0038*/ 	.byte	0x04, 0x1c
        /*003a*/ 	.short	(.L_67 - .L_66)


	//   ....[0]....
.L_66:
        /*003c*/ 	.word	0x000000e0


	//----- nvinfo : EIATTR_CBANK_PARAM_SIZE
	.align		4
.L_67:
        /*0040*/ 	.byte	0x03, 0x19
        /*0042*/ 	.short	0x0010


	//----- nvinfo : EIATTR_PARAM_CBANK
	.align		4
        /*0044*/ 	.byte	0x04, 0x0a
        /*0046*/ 	.short	(.L_69 - .L_68)
	.align		4
.L_68:
        /*0048*/ 	.word	index@(.nv.constant0._Z37prefetch_kernel_load_128_prefetch_128PKfPf)
        /*004c*/ 	.short	0x0380
        /*004e*/ 	.short	0x0010


	//----- nvinfo : EIATTR_SW_WAR
	.align		4
.L_69:
        /*0050*/ 	.byte	0x04, 0x36
        /*0052*/ 	.short	(.L_71 - .L_70)
.L_70:
        /*0054*/ 	.word	0x00000008
.L_71:


//--------------------- .nv.info._Z36prefetch_kernel_load_128_prefetch_64PKfPf --------------------------
	.section	.nv.info._Z36prefetch_kernel_load_128_prefetch_64PKfPf,"",@"SHT_CUDA_INFO"
	.sectionflags	@""
	.align	4


	//----- nvinfo : EIATTR_CUDA_API_VERSION
	.align		4
        /*0000*/ 	.byte	0x04, 0x37
        /*0002*/ 	.short	(.L_73 - .L_72)
.L_72:
        /*0004*/ 	.word	0x00000082


	//----- nvinfo : EIATTR_KPARAM_INFO
	.align		4
.L_73:
        /*0008*/ 	.byte	0x04, 0x17
        /*000a*/ 	.short	(.L_75 - .L_74)
.L_74:
        /*000c*/ 	.word	0x00000000
        /*0010*/ 	.short	0x0001
        /*0012*/ 	.short	0x0008
        /*0014*/ 	.byte	0x00, 0xf5, 0x21, 0x00


	//----- nvinfo : EIATTR_KPARAM_INFO
	.align		4
.L_75:
        /*0018*/ 	.byte	0x04, 0x17
        /*001a*/ 	.short	(.L_77 - .L_76)
.L_76:
        /*001c*/ 	.word	0x00000000
        /*0020*/ 	.short	0x0000
        /*0022*/ 	.short	0x0000
        /*0024*/ 	.byte	0x00, 0xf5, 0x21, 0x00


	//----- nvinfo : EIATTR_SPARSE_MMA_MASK
	.align		4
.L_77:
        /*0028*/ 	.byte	0x03, 0x50
        /*002a*/ 	.short	0x0000


	//----- nvinfo : EIATTR_MAXREG_COUNT
	.align		4
        /*002c*/ 	.byte	0x03, 0x1b
        /*002e*/ 	.short	0x00ff


	//----- nvinfo : EIATTR_MERCURY_ISA_VERSION
	.align		4
        /*0030*/ 	.byte	0x03, 0x5f
        /*0032*/ 	.short	0x0101


	//----- nvinfo : EIATTR_VRC_CTA_INIT_COUNT
	.align		4
        /*0034*/ 	.byte	0x02, 0x4a
	.zero		1
	.zero		1


	//----- nvinfo : EIATTR_EXIT_INSTR_OFFSETS
	.align		4
        /*0038*/ 	.byte	0x04, 0x1c
        /*003a*/ 	.short	(.L_79 - .L_78)


	//   ....[0]....
.L_78:
        /*003c*/ 	.word	0x000000e0


	//----- nvinfo : EIATTR_CBANK_PARAM_SIZE
	.align		4
.L_79:
        /*0040*/ 	.byte	0x03, 0x19
        /*0042*/ 	.short	0x0010


	//----- nvinfo : EIATTR_PARAM_CBANK
	.align		4
        /*0044*/ 	.byte	0x04, 0x0a
        /*0046*/ 	.short	(.L_81 - .L_80)
	.align		4
.L_80:
        /*0048*/ 	.word	index@(.nv.constant0._Z36prefetch_kernel_load_128_prefetch_64PKfPf)
        /*004c*/ 	.short	0x0380
        /*004e*/ 	.short	0x0010


	//----- nvinfo : EIATTR_SW_WAR
	.align		4
.L_81:
        /*0050*/ 	.byte	0x04, 0x36
        /*0052*/ 	.short	(.L_83 - .L_82)
.L_82:
        /*0054*/ 	.word	0x00000008
.L_83:


//--------------------- .nv.info._Z35prefetch_kernel_load_128_prefetch_0PKfPf --------------------------
	.section	.nv.info._Z35prefetch_kernel_load_128_prefetch_0PKfPf,"",@"SHT_CUDA_INFO"
	.sectionflags	@""
	.align	4


	//----- nvinfo : EIATTR_CUDA_API_VERSION
	.align		4
        /*0000*/ 	.byte	0x04, 0x37
        /*0002*/ 	.short	(.L_85 - .L_84)
.L_84:
        /*0004*/ 	.word	0x00000082


	//----- nvinfo : EIATTR_KPARAM_INFO
	.align		4
.L_85:
        /*0008*/ 	.byte	0x04, 0x17
        /*000a*/ 	.short	(.L_87 - .L_86)
.L_86:
        /*000c*/ 	.word	0x00000000
        /*0010*/ 	.short	0x0001
        /*0012*/ 	.short	0x0008
        /*0014*/ 	.byte	0x00, 0xf5, 0x21, 0x00


	//----- nvinfo : EIATTR_KPARAM_INFO
	.align		4
.L_87:
        /*0018*/ 	.byte	0x04, 0x17
        /*001a*/ 	.short	(.L_89 - .L_88)
.L_88:
        /*001c*/ 	.word	0x00000000
        /*0020*/ 	.short	0x0000
        /*0022*/ 	.short	0x0000
        /*0024*/ 	.byte	0x00, 0xf5, 0x21, 0x00


	//----- nvinfo : EIATTR_SPARSE_MMA_MASK
	.align		4
.L_89:
        /*0028*/ 	.byte	0x03, 0x50
        /*002a*/ 	.short	0x0000


	//----- nvinfo : EIATTR_MAXREG_COUNT
	.align		4
        /*002c*/ 	.byte	0x03, 0x1b
        /*002e*/ 	.short	0x00ff


	//----- nvinfo : EIATTR_MERCURY_ISA_VERSION
	.align		4
        /*0030*/ 	.byte	0x03, 0x5f
        /*0032*/ 	.short	0x0101


	//----- nvinfo : EIATTR_VRC_CTA_INIT_COUNT
	.align		4
        /*0034*/ 	.byte	0x02, 0x4a
	.zero		1
	.zero		1


	//----- nvinfo : EIATTR_EXIT_INSTR_OFFSETS
	.align		4
        /*0038*/ 	.byte	0x04, 0x1c
        /*003a*/ 	.short	(.L_91 - .L_90)


	//   ....[0]....
.L_90:
        /*003c*/ 	.word	0x000000e0


	//----- nvinfo : EIATTR_CBANK_PARAM_SIZE
	.align		4
.L_91:
        /*0040*/ 	.byte	0x03, 0x19
        /*0042*/ 	.short	0x0010


	//----- nvinfo : EIATTR_PARAM_CBANK
	.align		4
        /*0044*/ 	.byte	0x04, 0x0a
        /*0046*/ 	.short	(.L_93 - .L_92)
	.align		4
.L_92:
        /*0048*/ 	.word	index@(.nv.constant0._Z35prefetch_kernel_load_128_prefetch_0PKfPf)
        /*004c*/ 	.short	0x0380
        /*004e*/ 	.short	0x0010


	//----- nvinfo : EIATTR_SW_WAR
	.align		4
.L_93:
        /*0050*/ 	.byte	0x04, 0x36
        /*0052*/ 	.short	(.L_95 - .L_94)
.L_94:
        /*0054*/ 	.word	0x00000008
.L_95:


//--------------------- .nv.info._Z36prefetch_kernel_load_64_prefetch_256PK6__halfPS_ --------------------------
	.section	.nv.info._Z36prefetch_kernel_load_64_prefetch_256PK6__halfPS_,"",@"SHT_CUDA_INFO"
	.sectionflags	@""
	.align	4


	//----- nvinfo : EIATTR_CUDA_API_VERSION
	.align		4
        /*0000*/ 	.byte	0x04, 0x37
        /*0002*/ 	.short	(.L_97 - .L_96)
.L_96:
        /*0004*/ 	.word	0x00000082


	//----- nvinfo : EIATTR_KPARAM_INFO
	.align		4
.L_97:
        /*0008*/ 	.byte	0x04, 0x17
        /*000a*/ 	.short	(.L_99 - .L_98)
.L_98:
        /*000c*/ 	.word	0x00000000
        /*0010*/ 	.short	0x0001
        /*0012*/ 	.short	0x0008
        /*0014*/ 	.byte	0x00, 0xf5, 0x21, 0x00


	//----- nvinfo : EIATTR_KPARAM_INFO
	.align		4
.L_99:
        /*0018*/ 	.byte	0x04, 0x17
        /*001a*/ 	.short	(.L_101 - .L_100)
.L_100:
        /*001c*/ 	.word	0x00000000
        /*0020*/ 	.short	0x0000
        /*0022*/ 	.short	0x0000
        /*0024*/ 	.byte	0x00, 0xf5, 0x21, 0x00


	//----- nvinfo : EIATTR_SPARSE_MMA_MASK
	.align		4
.L_101:
        /*0028*/ 	.byte	0x03, 0x50
        /*002a*/ 	.short	0x0000


	//----- nvinfo : EIATTR_MAXREG_COUNT
	.align		4
        /*002c*/ 	.byte	0x03, 0x1b
        /*002e*/ 	.short	0x00ff


	//----- nvinfo : EIATTR_MERCURY_ISA_VERSION
	.align		4
        /*0030*/ 	.byte	0x03, 0x5f
        /*0032*/ 	.short	0x0101


	//----- nvinfo : EIATTR_VRC_CTA_INIT_COUNT
	.align		4
        /*0034*/ 	.byte	0x02, 0x4a
	.zero		1
	.zero		1


	//----- nvinfo : EIATTR_EXIT_INSTR_OFFSETS
	.align		4
        /*0038*/ 	.byte	0x04, 0x1c
        /*003a*/ 	.short	(.L_103 - .L_102)


	//   ....[0]....
.L_102:
        /*003c*/ 	.word	0x00000140


	//----- nvinfo : EIATTR_CBANK_PARAM_SIZE
	.align		4
.L_103:
        /*0040*/ 	.byte	0x03, 0x19
        /*0042*/ 	.short	0x0010


	//----- nvinfo : EIATTR_PARAM_CBANK
	.align		4
        /*0044*/ 	.byte	0x04, 0x0a
        /*0046*/ 	.short	(.L_105 - .L_104)
	.align		4
.L_104:
        /*0048*/ 	.word	index@(.nv.constant0._Z36prefetch_kernel_load_64_prefetch_256PK6__halfPS_)
        /*004c*/ 	.short	0x0380
        /*004e*/ 	.short	0x0010


	//----- nvinfo : EIATTR_SW_WAR
	.align		4
.L_105:
        /*0050*/ 	.byte	0x04, 0x36
        /*0052*/ 	.short	(.L_107 - .L_106)
.L_106:
        /*0054*/ 	.word	0x00000008
.L_107:


//--------------------- .nv.info._Z36prefetch_kernel_load_64_prefetch_128PK6__halfPS_ --------------------------
	.section	.nv.info._Z36prefetch_kernel_load_64_prefetch_128PK6__halfPS_,"",@"SHT_CUDA_INFO"
	.sectionflags	@""
	.align	4


	//----- nvinfo : EIATTR_CUDA_API_VERSION
	.align		4
        /*0000*/ 	.byte	0x04, 0x37
        /*0002*/ 	.short	(.L_109 - .L_108)
.L_108:
        /*0004*/ 	.word	0x00000082


	//----- nvinfo : EIATTR_KPARAM_INFO
	.align		4
.L_109:
        /*0008*/ 	.byte	0x04, 0x17
        /*000a*/ 	.short	(.L_111 - .L_110)
.L_110:
        /*000c*/ 	.word	0x00000000
        /*0010*/ 	.short	0x0001
        /*0012*/ 	.short	0x0008
        /*0014*/ 	.byte	0x00, 0xf5, 0x21, 0x00


	//----- nvinfo : EIATTR_KPARAM_INFO
	.align		4
.L_111:
        /*0018*/ 	.byte	0x04, 0x17
        /*001a*/ 	.short	(.L_113 - .L_112)
.L_112:
        /*001c*/ 	.word	0x00000000
        /*0020*/ 	.short	0x0000
        /*0022*/ 	.short	0x0000
        /*0024*/ 	.byte	0x00, 0xf5, 0x21, 0x00


	//----- nvinfo : EIATTR_SPARSE_MMA_MASK
	.align		4
.L_113:
        /*0028*/ 	.byte	0x03, 0x50
        /*002a*/ 	.short	0x0000


	//----- nvinfo : EIATTR_MAXREG_COUNT
	.align		4
        /*002c*/ 	.byte	0x03, 0x1b
        /*002e*/ 	.short	0x00ff


	//----- nvinfo : EIATTR_MERCURY_ISA_VERSION
	.align		4
        /*0030*/ 	.byte	0x03, 0x5f
        /*0032*/ 	.short	0x0101


	//----- nvinfo : EIATTR_VRC_CTA_INIT_COUNT
	.align		4
        /*0034*/ 	.byte	0x02, 0x4a
	.zero		1
	.zero		1


	//----- nvinfo : EIATTR_EXIT_INSTR_OFFSETS
	.align		4
        /*0038*/ 	.byte	0x04, 0x1c
        /*003a*/ 	.short	(.L_115 - .L_114)


	//   ....[0]....
.L_114:
        /*003c*/ 	.word	0x00000140


	//----- nvinfo : EIATTR_CBANK_PARAM_SIZE
	.align		4
.L_115:
        /*0040*/ 	.byte	0x03, 0x19
        /*0042*/ 	.short	0x0010


	//----- nvinfo : EIATTR_PARAM_CBANK
	.align		4
        /*0044*/ 	.byte	0x04, 0x0a
        /*0046*/ 	.short	(.L_117 - .L_116)
	.align		4
.L_116:
        /*0048*/ 	.word	index@(.nv.constant0._Z36prefetch_kernel_load_64_prefetch_128PK6__halfPS_)
        /*004c*/ 	.short	0x0380
        /*004e*/ 	.short	0x0010


	//----- nvinfo : EIATTR_SW_WAR
	.align		4
.L_117:
        /*0050*/ 	.byte	0x04, 0x36
        /*0052*/ 	.short	(.L_119 - .L_118)
.L_118:
        /*0054*/ 	.word	0x00000008
.L_119:


//--------------------- .nv.info._Z35prefetch_kernel_load_64_prefetch_64PK6__halfPS_ --------------------------
	.section	.nv.info._Z35prefetch_kernel_load_64_prefetch_64PK6__halfPS_,"",@"SHT_CUDA_INFO"
	.sectionflags	@""
	.align	4


	//----- nvinfo : EIATTR_CUDA_API_VERSION
	.align		4
        /*0000*/ 	.byte	0x04, 0x37
        /*0002*/ 	.short	(.L_121 - .L_120)
.L_120:
        /*0004*/ 	.word	0x00000082


	//----- nvinfo : EIATTR_KPARAM_INFO
	.align		4
.L_121:
        /*0008*/ 	.byte	0x04, 0x17
        /*000a*/ 	.short	(.L_123 - .L_122)
.L_122:
        /*000c*/ 	.word	0x00000000
        /*0010*/ 	.short	0x0001
        /*0012*/ 	.short	0x0008
        /*0014*/ 	.byte	0x00, 0xf5, 0x21, 0x00


	//----- nvinfo : EIATTR_KPARAM_INFO
	.align		4
.L_123:
        /*0018*/ 	.byte	0x04, 0x17
        /*001a*/ 	.short	(.L_125 - .L_124)
.L_124:
        /*001c*/ 	.word	0x00000000
        /*0020*/ 	.short	0x0000
        /*0022*/ 	.short	0x0000
        /*0024*/ 	.byte	0x00, 0xf5, 0x21, 0x00


	//----- nvinfo : EIATTR_SPARSE_MMA_MASK
	.align		4
.L_125:
        /*0028*/ 	.byte	0x03, 0x50
        /*002a*/ 	.short	0x0000


	//----- nvinfo : EIATTR_MAXREG_COUNT
	.align		4
        /*002c*/ 	.byte	0x03, 0x1b
        /*002e*/ 	.short	0x00ff


	//----- nvinfo : EIATTR_MERCURY_ISA_VERSION
	.align		4
        /*0030*/ 	.byte	0x03, 0x5f
        /*0032*/ 	.short	0x0101


	//----- nvinfo : EIATTR_VRC_CTA_INIT_COUNT
	.align		4
        /*0034*/ 	.byte	0x02, 0x4a
	.zero		1
	.zero		1


	//----- nvinfo : EIATTR_EXIT_INSTR_OFFSETS
	.align		4
        /*0038*/ 	.byte	0x04, 0x1c
        /*003a*/ 	.short	(.L_127 - .L_126)


	//   ....[0]....
.L_126:
        /*003c*/ 	.word	0x00000140


	//----- nvinfo : EIATTR_CBANK_PARAM_SIZE
	.align		4
.L_127:
        /*0040*/ 	.byte	0x03, 0x19
        /*0042*/ 	.short	0x0010


	//----- nvinfo : EIATTR_PARAM_CBANK
	.align		4
        /*0044*/ 	.byte	0x04, 0x0a
        /*0046*/ 	.short	(.L_129 - .L_128)
	.align		4
.L_128:
        /*0048*/ 	.word	index@(.nv.constant0._Z35prefetch_kernel_load_64_prefetch_64PK6__halfPS_)
        /*004c*/ 	.short	0x0380
        /*004e*/ 	.short	0x0010


	//----- nvinfo : EIATTR_SW_WAR
	.align		4
.L_129:
        /*0050*/ 	.byte	0x04, 0x36
        /*0052*/ 	.short	(.L_131 - .L_130)
.L_130:
        /*0054*/ 	.word	0x00000008
.L_131:


//--------------------- .nv.info._Z34prefetch_kernel_load_64_prefetch_0PK6__halfPS_ --------------------------
	.section	.nv.info._Z34prefetch_kernel_load_64_prefetch_0PK6__halfPS_,"",@"SHT_CUDA_INFO"
	.sectionflags	@""
	.align	4


	//----- nvinfo : EIATTR_CUDA_API_VERSION
	.align		4
        /*0000*/ 	.byte	0x04, 0x37
        /*0002*/ 	.short	(.L_133 - .L_132)
.L_132:
        /*0004*/ 	.word	0x00000082


	//----- nvinfo : EIATTR_KPARAM_INFO
	.align		4
.L_133:
        /*0008*/ 	.byte	0x04, 0x17
        /*000a*/ 	.short	(.L_135 - .L_134)
.L_134:
        /*000c*/ 	.word	0x00000000
        /*0010*/ 	.short	0x0001
        /*0012*/ 	.short	0x0008
        /*0014*/ 	.byte	0x00, 0xf5, 0x21, 0x00


	//----- nvinfo : EIATTR_KPARAM_INFO
	.align		4
.L_135:
        /*0018*/ 	.byte	0x04, 0x17
        /*001a*/ 	.short	(.L_137 - .L_136)
.L_136:
        /*001c*/ 	.word	0x00000000
        /*0020*/ 	.short	0x0000
        /*0022*/ 	.short	0x0000
        /*0024*/ 	.byte	0x00, 0xf5, 0x21, 0x00


	//----- nvinfo : EIATTR_SPARSE_MMA_MASK
	.align		4
.L_137:
        /*0028*/ 	.byte	0x03, 0x50
        /*002a*/ 	.short	0x0000


	//----- nvinfo : EIATTR_MAXREG_COUNT
	.align		4
        /*002c*/ 	.byte	0x03, 0x1b
        /*002e*/ 	.short	0x00ff


	//----- nvinfo : EIATTR_MERCURY_ISA_VERSION
	.align		4
        /*0030*/ 	.byte	0x03, 0x5f
        /*0032*/ 	.short	0x0101


	//----- nvinfo : EIATTR_VRC_CTA_INIT_COUNT
	.align		4
        /*0034*/ 	.byte	0x02, 0x4a
	.zero		1
	.zero		1


	//----- nvinfo : EIATTR_EXIT_INSTR_OFFSETS
	.align		4
        /*0038*/ 	.byte	0x04, 0x1c
        /*003a*/ 	.short	(.L_139 - .L_138)


	//   ....[0]....
.L_138:
        /*003c*/ 	.word	0x00000140


	//----- nvinfo : EIATTR_CBANK_PARAM_SIZE
	.align		4
.L_139:
        /*0040*/ 	.byte	0x03, 0x19
        /*0042*/ 	.short	0x0010


	//----- nvinfo : EIATTR_PARAM_CBANK
	.align		4
        /*0044*/ 	.byte	0x04, 0x0a
        /*0046*/ 	.short	(.L_141 - .L_140)
	.align		4
.L_140:
        /*0048*/ 	.word	index@(.nv.constant0._Z34prefetch_kernel_load_64_prefetch_0PK6__halfPS_)
        /*004c*/ 	.short	0x0380
        /*004e*/ 	.short	0x0010


	//----- nvinfo : EIATTR_SW_WAR
	.align		4
.L_141:
        /*0050*/ 	.byte	0x04, 0x36
        /*0052*/ 	.short	(.L_143 - .L_142)
.L_142:
        /*0054*/ 	.word	0x00000008
.L_143:


//--------------------- .nv.callgraph             --------------------------
	.section	.nv.callgraph,"",@"SHT_CUDA_CALLGRAPH"
	.align	4
	.sectionentsize	8
	.align		4
        /*0000*/ 	.word	0x00000000
	.align		4
        /*0004*/ 	.word	0xffffffff
	.align		4
        /*0008*/ 	.word	0x00000000
	.align		4
        /*000c*/ 	.word	0xfffffffe
	.align		4
        /*0010*/ 	.word	0x00000000
	.align		4
        /*0014*/ 	.word	0xfffffffd
	.align		4
        /*0018*/ 	.word	0x00000000
	.align		4
        /*001c*/ 	.word	0xfffffffc


//--------------------- .text._Z37prefetch_kernel_load_128_prefetch_256PKfPf --------------------------
	.section	.text._Z37prefetch_kernel_load_128_prefetch_256PKfPf,"ax",@progbits
	.align	128
        .global         _Z37prefetch_kernel_load_128_prefetch_256PKfPf
        .type           _Z37prefetch_kernel_load_128_prefetch_256PKfPf,@function
        .size           _Z37prefetch_kernel_load_128_prefetch_256PKfPf,(.L_x_8 - _Z37prefetch_kernel_load_128_prefetch_256PKfPf)
        .other          _Z37prefetch_kernel_load_128_prefetch_256PKfPf,@"STO_CUDA_ENTRY STV_DEFAULT"
_Z37prefetch_kernel_load_128_prefetch_256PKfPf:
.text._Z37prefetch_kernel_load_128_prefetch_256PKfPf:
[----:B------:R-:W-:Y:S01]  /*0000*/  LDC R1, c[0x0][0x37c] ;  /* 0x0000df00ff017b82 */ /* 0x000fe20000000800 */
[----:B------:R-:W0:Y:S07]  /*0010*/  S2R R9, SR_TID.X ;  /* 0x0000000000097919 */ /* 0x000e2e0000002100 */
[----:B------:R-:W0:Y:S01]  /*0020*/  LDC.64 R2, c[0x0][0x380] ;  /* 0x0000e000ff027b82 */ /* 0x000e220000000a00 */
[----:B------:R-:W1:Y:S07]  /*0030*/  LDCU.64 UR4, c[0x0][0x358] ;  /* 0x00006b00ff0477ac */ /* 0x000e6e0008000a00 */
[----:B------:R-:W2:Y:S01]  /*0040*/  LDC.64 R4, c[0x0][0x388] ;  /* 0x0000e200ff047b82 */ /* 0x000ea20000000a00 */
[----:B0-----:R-:W-:-:S05]  /*0050*/  IMAD.WIDE.U32 R2, R9, 0x4, R2 ;  /* 0x0000000409027825 */ /* 0x001fca00078e0002 */
[----:B-1----:R-:W3:Y:S01]  /*0060*/  LDG.E.LTC256B R0, desc[UR4][R2.64] ;  /* 0x0000000402007981 */ /* 0x002ee2000c1e1930 */
[----:B------:R-:W-:Y:S05]  /*0070*/  NANOSLEEP 0xf4240 ;  /* 0x000f42400000795d */ /* 0x000fea0003800000 */
[----:B------:R-:W3:Y:S04]  /*0080*/  LDG.E R7, desc[UR4][R2.64+0x80] ;  /* 0x0000800402077981 */ /* 0x000ee8000c1e1900 */
[----:B------:R-:W4:Y:S01]  /*0090*/  LDG.E R6, desc[UR4][R2.64+0x100] ;  /* 0x0001000402067981 */ /* 0x000f22000c1e1900 */
[----:B--2---:R-:W-:-:S04]  /*00a0*/  IMAD.WIDE.U32 R4, R9, 0x4, R4 ;  /* 0x0000000409047825 */ /* 0x004fc800078e0004 */
[----:B---3--:R-:W-:-:S04]  /*00b0*/  FADD R7, R0, R7 ;  /* 0x0000000700077221 */ /* 0x008fc80000000000 */
[----:B----4-:R-:W-:-:S05]  /*00c0*/  FADD R7, R6, R7 ;  /* 0x0000000706077221 */ /* 0x010fca0000000000 */
[----:B------:R-:W-:Y:S01]  /*00d0*/  STG.E desc[UR4][R4.64], R7 ;  /* 0x0000000704007986 */ /* 0x000fe2000c101904 */
[----:B------:R-:W-:Y:S05]  /*00e0*/  EXIT ;  /* 0x000000000000794d */ /* 0x000fea0003800000 */
.L_x_0:
[----:B------:R-:W-:-:S00]  /*00f0*/  BRA `(.L_x_0) ;  /* 0xfffffffc00fc7947 */ /* 0x000fc0000383ffff */
[----:B------:R-:W-:-:S00]  /*0100*/  NOP ;  /* 0x0000000000007918 */ /* 0x000fc00000000000 */
[----:B------:R-:W-:-:S00]  /*0110*/  NOP ;  /* 0x0000000000007918 */ /* 0x000fc00000000000 */
[----:B------:R-:W-:-:S00]  /*0120*/  NOP ;  /* 0x0000000000007918 */ /* 0x000fc00000000000 */
[----:B------:R-:W-:-:S00]  /*0130*/  NOP ;  /* 0x0000000000007918 */ /* 0x000fc00000000000 */
[----:B------:R-:W-:-:S00]  /*0140*/  NOP ;  /* 0x0000000000007918 */ /* 0x000fc00000000000 */
[----:B------:R-:W-:-:S00]  /*0150*/  NOP ;  /* 0x0000000000007918 */ /* 0x000fc00000000000 */
[----:B------:R-:W-:-:S00]  /*0160*/  NOP ;  /* 0x0000000000007918 */ /* 0x000fc00000000000 */
[----:B------:R-:W-:-:S00]  /*0170*/  NOP ;  /* 0x0000000000007918 */ /* 0x000fc00000000000 */
.L_x_8:


//--------------------- .text._Z37prefetch_kernel_load_128_prefetch_128PKfPf --------------------------
	.section	.text._Z37prefetch_kernel_load_128_prefetch_128PKfPf,"ax",@progbits
	.align	128
        .global         _Z37prefetch_kernel_load_128_prefetch_128PKfPf
        .type           _Z37prefetch_kernel_load_128_prefetch_128PKfPf,@function
        .size           _Z37prefetch_kernel_load_128_prefetch_128PKfPf,(.L_x_9 - _Z37prefetch_kernel_load_128_prefetch_128PKfPf)
        .other          _Z37prefetch_kernel_load_128_prefetch_128PKfPf,@"STO_CUDA_ENTRY STV_DEFAULT"
_Z37prefetch_kernel_load_128_prefetch_128PKfPf:
.text._Z37prefetch_kernel_load_128_prefetch_128PKfPf:
[----:B------:R-:W-:Y:S01]  /*0000*/  LDC R1, c[0x0][0x37c] ;  /* 0x0000df00ff017b82 */ /* 0x000fe20000000800 */
[----:B------:R-:W0:Y:S07]  /*0010*/  S2R R9, SR_TID.X ;  /* 0x0000000000097919 */ /* 0x000e2e0000002100 */
[----:B------:R-:W0:Y:S01]  /*0020*/  LDC.64 R2, c[0x0][0x380] ;  /* 0x0000e000ff027b82 */ /* 0x000e220000000a00 */
[----:B------:R-:W1:Y:S07]  /*0030*/  LDCU.64 UR4, c[0x0][0x358] ;  /* 0x00006b00ff0477ac */ /* 0x000e6e0008000a00 */
[----:B------:R-:W2:Y:S01]  /*0040*/  LDC.64 R4, c[0x0][0x388] ;  /* 0x0000e200ff047b82 */ /* 0x000ea20000000a00 */
[----:B0-----:R-:W-:-:S05]  /*0050*/  IMAD.WIDE.U32 R2, R9, 0x4, R2 ;  /* 0x0000000409027825 */ /* 0x001fca00078e0002 */
[----:B-1----:R-:W3:Y:S01]  /*0060*/  LDG.E.LTC128B R0, desc[UR4][R2.64] ;  /* 0x0000000402007981 */ /* 0x002ee2000c1e1920 */
        /* <DEDUP_REMOVED lines=8> */
.L_x_1:
        /* <DEDUP_REMOVED lines=9> */
.L_x_9:


//--------------------- .text._Z36prefetch_kernel_load_128_prefetch_64PKfPf --------------------------
	.section	.text._Z36prefetch_kernel_load_128_prefetch_64PKfPf,"ax",@progbits
	.align	128
        .global         _Z36prefetch_kernel_load_128_prefetch_64PKfPf
        .type           _Z36prefetch_kernel_load_128_prefetch_64PKfPf,@function
        .size           _Z36prefetch_kernel_load_128_prefetch_64PKfPf,(.L_x_10 - _Z36prefetch_kernel_load_128_prefetch_64PKfPf)
        .other          _Z36prefetch_kernel_load_128_prefetch_64PKfPf,@"STO_CUDA_ENTRY STV_DEFAULT"
_Z36prefetch_kernel_load_128_prefetch_64PKfPf:
.text._Z36prefetch_kernel_load_128_prefetch_64PKfPf:
[----:B------:R-:W-:Y:S01]  /*0000*/  LDC R1, c[0x0][0x37c] ;  /* 0x0000df00ff017b82 */ /* 0x000fe20000000800 */
[----:B------:R-:W0:Y:S07]  /*0010*/  S2R R9, SR_TID.X ;  /* 0x0000000000097919 */ /* 0x000e2e0000002100 */
[----:B------:R-:W0:Y:S01]  /*0020*/  LDC.64 R2, c[0x0][0x380] ;  /* 0x0000e000ff027b82 */ /* 0x000e220000000a00 */
[----:B------:R-:W1:Y:S07]  /*0030*/  LDCU.64 UR4, c[0x0][0x358] ;  /* 0x00006b00ff0477ac */ /* 0x000e6e0008000a00 */
[----:B------:R-:W2:Y:S01]  /*0040*/  LDC.64 R4, c[0x0][0x388] ;  /* 0x0000e200ff047b82 */ /* 0x000ea20000000a00 */
[----:B0-----:R-:W-:-:S05]  /*0050*/  IMAD.WIDE.U32 R2, R9, 0x4, R2 ;  /* 0x0000000409027825 */ /* 0x001fca00078e0002 */
[----:B-1----:R-:W3:Y:S01]  /*0060*/  LDG.E.LTC64B R0, desc[UR4][R2.64] ;  /* 0x0000000402007981 */ /* 0x002ee2000c1e1910 */
        /* <DEDUP_REMOVED lines=8> */
.L_x_2:
        /* <DEDUP_REMOVED lines=9> */
.L_x_10:


//--------------------- .text._Z35prefetch_kernel_load_128_prefetch_0PKfPf --------------------------
	.section	.text._Z35prefetch_kernel_load_128_prefetch_0PKfPf,"ax",@progbits
	.align	128
        .global         _Z35prefetch_kernel_load_128_prefetch_0PKfPf
        .type           _Z35prefetch_kernel_load_128_prefetch_0PKfPf,@function
        .size           _Z35prefetch_kernel_load_128_prefetch_0PKfPf,(.L_x_11 - _Z35prefetch_kernel_load_128_prefetch_0PKfPf)
        .other          _Z35prefetch_kernel_load_128_prefetch_0PKfPf,@"STO_CUDA_ENTRY STV_DEFAULT"
_Z35prefetch_kernel_load_128_prefetch_0PKfPf:
.text._Z35prefetch_kernel_load_128_prefetch_0PKfPf:
[----:B------:R-:W-:Y:S01]  /*0000*/  LDC R1, c[0x0][0x37c] ;  /* 0x0000df00ff017b82 */ /* 0x000fe20000000800 */
[----:B------:R-:W0:Y:S07]  /*0010*/  S2R R9, SR_TID.X ;  /* 0x0000000000097919 */ /* 0x000e2e0000002100 */
[----:B------:R-:W0:Y:S01]  /*0020*/  LDC.64 R2, c[0x0][0x380] ;  /* 0x0000e000ff027b82 */ /* 0x000e220000000a00 */
[----:B------:R-:W1:Y:S07]  /*0030*/  LDCU.64 UR4, c[0x0][0x358] ;  /* 0x00006b00ff0477ac */ /* 0x000e6e0008000a00 */
[----:B------:R-:W2:Y:S01]  /*0040*/  LDC.64 R4, c[0x0][0x388] ;  /* 0x0000e200ff047b82 */ /* 0x000ea20000000a00 */
[----:B0-----:R-:W-:-:S05]  /*0050*/  IMAD.WIDE.U32 R2, R9, 0x4, R2 ;  /* 0x0000000409027825 */ /* 0x001fca00078e0002 */
[----:B-1----:R-:W3:Y:S01]  /*0060*/  LDG.E R0, desc[UR4][R2.64] ;  /* 0x0000000402007981 */ /* 0x002ee2000c1e1900 */
        /* <DEDUP_REMOVED lines=8> */
.L_x_3:
        /* <DEDUP_REMOVED lines=9> */
.L_x_11:


//--------------------- .text._Z36prefetch_kernel_load_64_prefetch_256PK6__halfPS_ --------------------------
	.section	.text._Z36prefetch_kernel_load_64_prefetch_256PK6__halfPS_,"ax",@progbits
	.align	128
        .global         _Z36prefetch_kernel_load_64_prefetch_256PK6__halfPS_
        .type           _Z36prefetch_kernel_load_64_prefetch_256PK6__halfPS_,@function
        .size           _Z36prefetch_kernel_load_64_prefetch_256PK6__halfPS_,(.L_x_12 - _Z36prefetch_kernel_load_64_prefetch_256PK6__halfPS_)
        .other          _Z36prefetch_kernel_load_64_prefetch_256PK6__halfPS_,@"STO_CUDA_ENTRY STV_DEFAULT"
_Z36prefetch_kernel_load_64_prefetch_256PK6__halfPS_:
.text._Z36prefetch_kernel_load_64_prefetch_256PK6__halfPS_:
[----:B------:R-:W-:Y:S01]  /*0000*/  LDC R1, c[0x0][0x37c] ;  /* 0x0000df00ff017b82 */ /* 0x000fe20000000800 */
[----:B------:R-:W0:Y:S07]  /*0010*/  S2R R17, SR_TID.X ;  /* 0x0000000000117919 */ /* 0x000e2e0000002100 */
[----:B------:R-:W0:Y:S01]  /*0020*/  LDC.64 R2, c[0x0][0x380] ;  /* 0x0000e000ff027b82 */ /* 0x000e220000000a00 */
[----:B------:R-:W1:Y:S07]  /*0030*/  LDCU.64 UR4, c[0x0][0x358] ;  /* 0x00006b00ff0477ac */ /* 0x000e6e0008000a00 */
[----:B------:R-:W2:Y:S01]  /*0040*/  LDC.64 R4, c[0x0][0x388] ;  /* 0x0000e200ff047b82 */ /* 0x000ea20000000a00 */
[----:B0-----:R-:W-:-:S05]  /*0050*/  IMAD.WIDE.U32 R2, R17, 0x2, R2 ;  /* 0x0000000211027825 */ /* 0x001fca00078e0002 */
[----:B-1----:R-:W3:Y:S01]  /*0060*/  LDG.E.LTC256B.U16 R0, desc[UR4][R2.64] ;  /* 0x0000000402007981 */ /* 0x002ee2000c1e1530 */
[----:B------:R-:W-:Y:S05]  /*0070*/  NANOSLEEP 0xf4240 ;  /* 0x000f42400000795d */ /* 0x000fea0003800000 */
[----:B------:R-:W3:Y:S04]  /*0080*/  LDG.E.U16 R7, desc[UR4][R2.64+0x40] ;  /* 0x0000400402077981 */ /* 0x000ee8000c1e1500 */
[----:B------:R-:W4:Y:S04]  /*0090*/  LDG.E.U16 R9, desc[UR4][R2.64+0x80] ;  /* 0x0000800402097981 */ /* 0x000f28000c1e1500 */
[----:B------:R-:W5:Y:S04]  /*00a0*/  LDG.E.U16 R11, desc[UR4][R2.64+0xc0] ;  /* 0x0000c004020b7981 */ /* 0x000f68000c1e1500 */
[----:B------:R-:W5:Y:S04]  /*00b0*/  LDG.E.U16 R13, desc[UR4][R2.64+0x100] ;  /* 0x00010004020d7981 */ /* 0x000f68000c1e1500 */
[----:B------:R-:W5:Y:S01]  /*00c0*/  LDG.E.U16 R15, desc[UR4][R2.64+0x140] ;  /* 0x00014004020f7981 */ /* 0x000f62000c1e1500 */
[----:B--2---:R-:W-:-:S04]  /*00d0*/  IMAD.WIDE.U32 R4, R17, 0x2, R4 ;  /* 0x0000000211047825 */ /* 0x004fc800078e0004 */
[----:B---3--:R-:W-:-:S04]  /*00e0*/  HADD2 R0, R0.H0_H0, R7.H0_H0 ;  /* 0x2000000700007230 */ /* 0x008fc80000000800 */
[----:B----4-:R-:W-:-:S04]  /*00f0*/  HADD2 R0, R0.H0_H0, R9.H0_H0 ;  /* 0x2000000900007230 */ /* 0x010fc80000000800 */
[----:B-----5:R-:W-:-:S04]  /*0100*/  HADD2 R0, R0.H0_H0, R11.H0_H0 ;  /* 0x2000000b00007230 */ /* 0x020fc80000000800 */
[----:B------:R-:W-:-:S04]  /*0110*/  HADD2 R0, R0.H0_H0, R13.H0_H0 ;  /* 0x2000000d00007230 */ /* 0x000fc80000000800 */
[----:B------:R-:W-:-:S05]  /*0120*/  HADD2 R0, R0.H0_H0, R15.H0_H0 ;  /* 0x2000000f00007230 */ /* 0x000fca0000000800 */
[----:B------:R-:W-:Y:S01]  /*0130*/  STG.E.U16 desc[UR4][R4.64], R0 ;  /* 0x0000000004007986 */ /* 0x000fe2000c101504 */
[----:B------:R-:W-:Y:S05]  /*0140*/  EXIT ;  /* 0x000000000000794d */ /* 0x000fea0003800000 */
.L_x_4:
        /* <DEDUP_REMOVED lines=11> */
.L_x_12:


//--------------------- .text._Z36prefetch_kernel_load_64_prefetch_128PK6__halfPS_ --------------------------
	.section	.text._Z36prefetch_kernel_load_64_prefetch_128PK6__halfPS_,"ax",@progbits
	.align	128
        .global         _Z36prefetch_kernel_load_64_prefetch_128PK6__halfPS_
        .type           _Z36prefetch_kernel_load_64_prefetch_128PK6__halfPS_,@function
        .size           _Z36prefetch_kernel_load_64_prefetch_128PK6__halfPS_,(.L_x_13 - _Z36prefetch_kernel_load_64_prefetch_128PK6__halfPS_)
        .other          _Z36prefetch_kernel_load_64_prefetch_128PK6__halfPS_,@"STO_CUDA_ENTRY STV_DEFAULT"
_Z36prefetch_kernel_load_64_prefetch_128PK6__halfPS_:
.text._Z36prefetch_kernel_load_64_prefetch_128PK6__halfPS_:
[----:B------:R-:W-:Y:S01]  /*0000*/  LDC R1, c[0x0][0x37c] ;  /* 0x0000df00ff017b82 */ /* 0x000fe20000000800 */
[----:B------:R-:W0:Y:S07]  /*0010*/  S2R R17, SR_TID.X ;  /* 0x0000000000117919 */ /* 0x000e2e0000002100 */
[----:B------:R-:W0:Y:S01]  /*0020*/  LDC.64 R2, c[0x0][0x380] ;  /* 0x0000e000ff027b82 */ /* 0x000e220000000a00 */
[----:B------:R-:W1:Y:S07]  /*0030*/  LDCU.64 UR4, c[0x0][0x358] ;  /* 0x00006b00ff0477ac */ /* 0x000e6e0008000a00 */
[----:B------:R-:W2:Y:S01]  /*0040*/  LDC.64 R4, c[0x0][0x388] ;  /* 0x0000e200ff047b82 */ /* 0x000ea20000000a00 */
[----:B0-----:R-:W-:-:S05]  /*0050*/  IMAD.WIDE.U32 R2, R17, 0x2, R2 ;  /* 0x0000000211027825 */ /* 0x001fca00078e0002 */
[----:B-1----:R-:W3:Y:S01]  /*0060*/  LDG.E.LTC128B.U16 R0, desc[UR4][R2.64] ;  /* 0x0000000402007981 */ /* 0x002ee2000c1e1520 */
        /* <DEDUP_REMOVED lines=14> */
.L_x_5:
        /* <DEDUP_REMOVED lines=11> */
.L_x_13:


//--------------------- .text._Z35prefetch_kernel_load_64_prefetch_64PK6__halfPS_ --------------------------
	.section	.text._Z35prefetch_kernel_load_64_prefetch_64PK6__halfPS_,"ax",@progbits
	.align	128
        .global         _Z35prefetch_kernel_load_64_prefetch_64PK6__halfPS_
        .type           _Z35prefetch_kernel_load_64_prefetch_64PK6__halfPS_,@function
        .size           _Z35prefetch_kernel_load_64_prefetch_64PK6__halfPS_,(.L_x_14 - _Z35prefetch_kernel_load_64_prefetch_64PK6__halfPS_)
        .other          _Z35prefetch_kernel_load_64_prefetch_64PK6__halfPS_,@"STO_CUDA_ENTRY STV_DEFAULT"
_Z35prefetch_kernel_load_64_prefetch_64PK6__halfPS_:
.text._Z35prefetch_kernel_load_64_prefetch_64PK6__halfPS_:
[----:B------:R-:W-:Y:S01]  /*0000*/  LDC R1, c[0x0][0x37c] ;  /* 0x0000df00ff017b82 */ /* 0x000fe20000000800 */
[----:B------:R-:W0:Y:S07]  /*0010*/  S2R R17, SR_TID.X ;  /* 0x0000000000117919 */ /* 0x000e2e0000002100 */
[----:B------:R-:W0:Y:S01]  /*0020*/  LDC.64 R2, c[0x0][0x380] ;  /* 0x0000e000ff027b82 */ /* 0x000e220000000a00 */
[----:B------:R-:W1:Y:S07]  /*0030*/  LDCU.64 UR4, c[0x0][0x358] ;  /* 0x00006b00ff0477ac */ /* 0x000e6e0008000a00 */
[----:B------:R-:W2:Y:S01]  /*0040*/  LDC.64 R4, c[0x0][0x388] ;  /* 0x0000e200ff047b82 */ /* 0x000ea20000000a00 */
[----:B0-----:R-:W-:-:S05]  /*0050*/  IMAD.WIDE.U32 R2, R17, 0x2, R2 ;  /* 0x0000000211027825 */ /* 0x001fca00078e0002 */
[----:B-1----:R-:W3:Y:S01]  /*0060*/  LDG.E.LTC64B.U16 R0, desc[UR4][R2.64] ;  /* 0x0000000402007981 */ /* 0x002ee2000c1e1510 */
        /* <DEDUP_REMOVED lines=14> */
.L_x_6:
        /* <DEDUP_REMOVED lines=11> */
.L_x_14:


//--------------------- .text._Z34prefetch_kernel_load_64_prefetch_0PK6__halfPS_ --------------------------
	.section	.text._Z34prefetch_kernel_load_64_prefetch_0PK6__halfPS_,"ax",@progbits
	.align	128
        .global         _Z34prefetch_kernel_load_64_prefetch_0PK6__halfPS_
        .type           _Z34prefetch_kernel_load_64_prefetch_0PK6__halfPS_,@function
        .size           _Z34prefetch_kernel_load_64_prefetch_0PK6__halfPS_,(.L_x_15 - _Z34prefetch_kernel_load_64_prefetch_0PK6__halfPS_)
        .other          _Z34prefetch_kernel_load_64_prefetch_0PK6__halfPS_,@"STO_CUDA_ENTRY STV_DEFAULT"
_Z34prefetch_kernel_load_64_prefetch_0PK6__halfPS_:
.text._Z34prefetch_kernel_load_64_prefetch_0PK6__halfPS_:
[----:B------:R-:W-:Y:S01]  /*0000*/  LDC R1, c[0x0][0x37c] ;  /* 0x0000df00ff017b82 */ /* 0x000fe20000000800 */
[----:B------:R-:W0:Y:S07]  /*0010*/  S2R R17, SR_TID.X ;  /* 0x0000000000117919 */ /* 0x000e2e0000002100 */
[----:B------:R-:W0:Y:S01]  /*0020*/  LDC.64 R2, c[0x0][0x380] ;  /* 0x0000e000ff027b82 */ /* 0x000e220000000a00 */
[----:B------:R-:W1:Y:S07]  /*0030*/  LDCU.64 UR4, c[0x0][0x358] ;  /* 0x00006b00ff0477ac */ /* 0x000e6e0008000a00 */
[----:B------:R-:W2:Y:S01]  /*0040*/  LDC.64 R4, c[0x0][0x388] ;  /* 0x0000e200ff047b82 */ /* 0x000ea20000000a00 */
[----:B0-----:R-:W-:-:S05]  /*0050*/  IMAD.WIDE.U32 R2, R17, 0x2, R2 ;  /* 0x0000000211027825 */ /* 0x001fca00078e0002 */
[----:B-1----:R-:W3:Y:S01]  /*0060*/  LDG.E.U16 R0, desc[UR4][R2.64] ;  /* 0x0000000402007981 */ /* 0x002ee2000c1e1500 */
        /* <DEDUP_REMOVED lines=14> */
.L_x_7:
        /* <DEDUP_REMOVED lines=11> */
.L_x_15:


//--------------------- .nv.shared.reserved.0     --------------------------
	.section	.nv.shared.reserved.0,"aw",@nobits
	.weak		__nv_reservedSMEM_offset_0_alias
	.size		__nv_reservedSMEM_offset_0_alias, 0, 64
	.other		__nv_reservedSMEM_offset_0_alias,@"STO_CUDA_RESERVED_SHARED STV_DEFAULT"
__nv_reservedSMEM_offset_0_alias:
	.zero		0
	.zero		64


//--------------------- .nv.constant0._Z37prefetch_kernel_load_128_prefetch_256PKfPf --------------------------
	.section	.nv.constant0._Z37prefetch_kernel_load_128_prefetch_256PKfPf,"a",@progbits
	.sectionflags	@""
	.align	4
.nv.constant0._Z37prefetch_kernel_load_128_prefetch_256PKfPf:
	.zero		912


//--------------------- .nv.constant0._Z37prefetch_kernel_load_128_prefetch_128PKfPf --------------------------
	.section	.nv.constant0._Z37prefetch_kernel_load_128_prefetch_128PKfPf,"a",@progbits
	.sectionflags	@""
	.align	4
.nv.constant0._Z37prefetch_kernel_load_128_prefetch_128PKfPf:
	.zero		912


//--------------------- .nv.constant0._Z36prefetch_kernel_load_128_prefetch_64PKfPf --------------------------
	.section	.nv.constant0._Z36prefetch_kernel_load_128_prefetch_64PKfPf,"a",@progbits
	.sectionflags	@""
	.align	4
.nv.constant0._Z36prefetch_kernel_load_128_prefetch_64PKfPf:
	.zero		912


//--------------------- .nv.constant0._Z35prefetch_kernel_load_128_prefetch_0PKfPf --------------------------
	.section	.nv.constant0._Z35prefetch_kernel_load_128_prefetch_0PKfPf,"a",@progbits
	.sectionflags	@""
	.align	4
.nv.constant0._Z35prefetch_kernel_load_128_prefetch_0PKfPf:
	.zero		912


//--------------------- .nv.constant0._Z36prefetch_kernel_load_64_prefetch_256PK6__halfPS_ --------------------------
	.section	.nv.constant0._Z36prefetch_kernel_load_64_prefetch_256PK6__halfPS_,"a",@progbits
	.sectionflags	@""
	.align	4
.nv.constant0._Z36prefetch_kernel_load_64_prefetch_256PK6__halfPS_:
	.zero		912


//--------------------- .nv.constant0._Z36prefetch_kernel_load_64_prefetch_128PK6__halfPS_ --------------------------
	.section	.nv.constant0._Z36prefetch_kernel_load_64_prefetch_128PK6__halfPS_,"a",@progbits
	.sectionflags	@""
	.align	4
.nv.constant0._Z36prefetch_kernel_load_64_prefetch_128PK6__halfPS_:
	.zero		912


//--------------------- .nv.constant0._Z35prefetch_kernel_load_64_prefetch_64PK6__halfPS_ --------------------------
	.section	.nv.constant0._Z35prefetch_kernel_load_64_prefetch_64PK6__halfPS_,"a",@progbits
	.sectionflags	@""
	.align	4
.nv.constant0._Z35prefetch_kernel_load_64_prefetch_64PK6__halfPS_:
	.zero		912


//--------------------- .nv.constant0._Z34prefetch_kernel_load_64_prefetch_0PK6__halfPS_ --------------------------
	.section	.nv.constant0._Z34prefetch_kernel_load_64_prefetch_0PK6__halfPS_,"a",@progbits
	.sectionflags	@""
	.align	4
.nv.constant0._Z34prefetch_kernel_load_64_prefetch_0PK6__halfPS_:
	.zero		912


//--------------------- SYMBOLS --------------------------

	.type		.nv.reservedSmem.offset0,@object
	.size		.nv.reservedSmem.offset0,0x4
